//
// Generated by NVIDIA NVVM Compiler
//
// Compiler Build ID: CL-36424714
// Cuda compilation tools, release 13.0, V13.0.88
// Based on NVVM 20.0.0
//

.version 9.0
.target sm_100
.address_size 64

	// .globl	_Z13matmul_kernelPfS_S_i

.visible .entry _Z13matmul_kernelPfS_S_i(
	.param .u64 .ptr .align 1 _Z13matmul_kernelPfS_S_i_param_0,
	.param .u64 .ptr .align 1 _Z13matmul_kernelPfS_S_i_param_1,
	.param .u64 .ptr .align 1 _Z13matmul_kernelPfS_S_i_param_2,
	.param .u32 _Z13matmul_kernelPfS_S_i_param_3
)
{
	.reg .pred 	%p<2>;
	.reg .b32 	%r<6>;
	.reg .b32 	%f<4>;
	.reg .b64 	%rd<11>;

	ld.param.u64 	%rd1, [_Z13matmul_kernelPfS_S_i_param_0];
	ld.param.u64 	%rd2, [_Z13matmul_kernelPfS_S_i_param_1];
	ld.param.u64 	%rd3, [_Z13matmul_kernelPfS_S_i_param_2];
	ld.param.u32 	%r2, [_Z13matmul_kernelPfS_S_i_param_3];
	mov.u32 	%r3, %ctaid.x;
	mov.u32 	%r4, %ntid.x;
	mov.u32 	%r5, %tid.x;
	mad.lo.s32 	%r1, %r3, %r4, %r5;
	setp.ge.s32 	%p1, %r1, %r2;
	@%p1 bra 	$L__BB0_2;
	cvta.to.global.u64 	%rd4, %rd2;
	cvta.to.global.u64 	%rd5, %rd3;
	cvta.to.global.u64 	%rd6, %rd1;
	mul.wide.s32 	%rd7, %r1, 4;
	add.s64 	%rd8, %rd4, %rd7;
	ld.global.f32 	%f1, [%rd8];
	add.s64 	%rd9, %rd5, %rd7;
	ld.global.f32 	%f2, [%rd9];
	add.f32 	%f3, %f1, %f2;
	add.s64 	%rd10, %rd6, %rd7;
	st.global.f32 	[%rd10], %f3;
$L__BB0_2:
	ret;

}


// ===== COMPILED SASS (sm_100) =====

	.target	sm_100

	.elftype	@"ET_EXEC"


//--------------------- .note.nv.tkinfo           --------------------------
	.section	.note.nv.tkinfo,"",@"SHT_NOTE"
	.sectionflags	@"SHF_NOTE_NV_TKINFO"
	.tkinfo
        /*0018*/ 	.word	0x00000002
        /*0030*/ 	.string	""
        /*0030*/ 	.string	"ptxas"
        /*0030*/ 	.string	"Cuda compilation tools, release 13.0, V13.0.88"
        /*0030*/ 	.string	"Build cuda_13.0.r13.0/compiler.36424714_0"
        /*0030*/ 	.string	"-arch sm_100 -m 64 "



//--------------------- .note.nv.cuinfo           --------------------------
	.section	.note.nv.cuinfo,"",@"SHT_NOTE"
	.sectionflags	@"SHF_NOTE_NV_CUINFO"
        /*0018*/ 	.short	0x0002
        /*001a*/ 	.short	0x0064
        /*001c*/ 	.short	0x0082
	.zero		2


//--------------------- .nv.info                  --------------------------
	.section	.nv.info,"",@"SHT_CUDA_INFO"
	.align	4


	//----- nvinfo : EIATTR_REGCOUNT
	.align		4
        /*0000*/ 	.byte	0x04, 0x2f
        /*0002*/ 	.short	(.L_1 - .L_0)
	.align		4
.L_0:
        /*0004*/ 	.word	index@(_Z13matmul_kernelPfS_S_i)
        /*0008*/ 	.word	0x0000000c


	//----- nvinfo : EIATTR_FRAME_SIZE
	.align		4
.L_1:
        /*000c*/ 	.byte	0x04, 0x11
        /*000e*/ 	.short	(.L_3 - .L_2)
	.align		4
.L_2:
        /*0010*/ 	.word	index@(_Z13matmul_kernelPfS_S_i)
        /*0014*/ 	.word	0x00000000


	//----- nvinfo : EIATTR_MIN_STACK_SIZE
	.align		4
.L_3:
        /*0018*/ 	.byte	0x04, 0x12
        /*001a*/ 	.short	(.L_5 - .L_4)
	.align		4
.L_4:
        /*001c*/ 	.word	index@(_Z13matmul_kernelPfS_S_i)
        /*0020*/ 	.word	0x00000000
.L_5:


//--------------------- .nv.compat                --------------------------
	.section	.nv.compat,"",@"SHT_CUDA_COMPAT_INFO"
	.align	4
        /*0000*/ 	.byte	0x02, 0x09, 0x00, 0x00, 0x02, 0x02, 0x01, 0x00, 0x02, 0x05, 0x05, 0x00, 0x03, 0x07, 0x01, 0x01
        /*0010*/ 	.byte	0x02, 0x03, 0x00, 0x00, 0x02, 0x06, 0x01, 0x00, 0x04, 0x0b, 0x08, 0x00, 0x09, 0x00, 0x00, 0x00
        /*0020*/ 	.byte	0x00, 0x00, 0x00, 0x00


//--------------------- .nv.info._Z13matmul_kernelPfS_S_i --------------------------
	.section	.nv.info._Z13matmul_kernelPfS_S_i,"",@"SHT_CUDA_INFO"
	.sectionflags	@""
	.align	4


	//----- nvinfo : EIATTR_CUDA_API_VERSION
	.align		4
        /*0000*/ 	.byte	0x04, 0x37
        /*0002*/ 	.short	(.L_7 - .L_6)
.L_6:
        /*0004*/ 	.word	0x00000082


	//----- nvinfo : EIATTR_KPARAM_INFO
	.align		4
.L_7:
        /*0008*/ 	.byte	0x04, 0x17
        /*000a*/ 	.short	(.L_9 - .L_8)
.L_8:
        /*000c*/ 	.word	0x00000000
        /*0010*/ 	.short	0x0003
        /*0012*/ 	.short	0x0018
        /*0014*/ 	.byte	0x00, 0xf0, 0x11, 0x00


	//----- nvinfo : EIATTR_KPARAM_INFO
	.align		4
.L_9:
        /*0018*/ 	.byte	0x04, 0x17
        /*001a*/ 	.short	(.L_11 - .L_10)
.L_10:
        /*001c*/ 	.word	0x00000000
        /*0020*/ 	.short	0x0002
        /*0022*/ 	.short	0x0010
        /*0024*/ 	.byte	0x00, 0xf5, 0x21, 0x00


	//----- nvinfo : EIATTR_KPARAM_INFO
	.align		4
.L_11:
        /*0028*/ 	.byte	0x04, 0x17
        /*002a*/ 	.short	(.L_13 - .L_12)
.L_12:
        /*002c*/ 	.word	0x00000000
        /*0030*/ 	.short	0x0001
        /*0032*/ 	.short	0x0008
        /*0034*/ 	.byte	0x00, 0xf5, 0x21, 0x00


	//----- nvinfo : EIATTR_KPARAM_INFO
	.align		4
.L_13:
        /*0038*/ 	.byte	0x04, 0x17
        /*003a*/ 	.short	(.L_15 - .L_14)
.L_14:
        /*003c*/ 	.word	0x00000000
        /*0040*/ 	.short	0x0000
        /*0042*/ 	.short	0x0000
        /*0044*/ 	.byte	0x00, 0xf5, 0x21, 0x00


	//----- nvinfo : EIATTR_SPARSE_MMA_MASK
	.align		4
.L_15:
        /*0048*/ 	.byte	0x03, 0x50
        /*004a*/ 	.short	0x0000


	//----- nvinfo : EIATTR_MAXREG_COUNT
	.align		4
        /*004c*/ 	.byte	0x03, 0x1b
        /*004e*/ 	.short	0x00ff


	//----- nvinfo : EIATTR_MERCURY_ISA_VERSION
	.align		4
        /*0050*/ 	.byte	0x03, 0x5f
        /*0052*/ 	.short	0x0101


	//----- nvinfo : EIATTR_VRC_CTA_INIT_COUNT
	.align		4
        /*0054*/ 	.byte	0x02, 0x4a
	.zero		1
	.zero		1


	//----- nvinfo : EIATTR_EXIT_INSTR_OFFSETS
	.align		4
        /*0058*/ 	.byte	0x04, 0x1c
        /*005a*/ 	.short	(.L_17 - .L_16)


	//   ....[0]....
.L_16:
        /*005c*/ 	.word	0x00000070


	//   ....[1]....
        /*0060*/ 	.word	0x00000130


	//----- nvinfo : EIATTR_CBANK_PARAM_SIZE
	.align		4
.L_17:
        /*0064*/ 	.byte	0x03, 0x19
        /*0066*/ 	.short	0x001c


	//----- nvinfo : EIATTR_PARAM_CBANK
	.align		4
        /*0068*/ 	.byte	0x04, 0x0a
        /*006a*/ 	.short	(.L_19 - .L_18)
	.align		4
.L_18:
        /*006c*/ 	.word	index@(.nv.constant0._Z13matmul_kernelPfS_S_i)
        /*0070*/ 	.short	0x0380
        /*0072*/ 	.short	0x001c


	//----- nvinfo : EIATTR_SW_WAR
	.align		4
.L_19:
        /*0074*/ 	.byte	0x04, 0x36
        /*0076*/ 	.short	(.L_21 - .L_20)
.L_20:
        /*0078*/ 	.word	0x00000008
.L_21:


//--------------------- .nv.callgraph             --------------------------
	.section	.nv.callgraph,"",@"SHT_CUDA_CALLGRAPH"
	.align	4
	.sectionentsize	8
	.align		4
        /*0000*/ 	.word	0x00000000
	.align		4
        /*0004*/ 	.word	0xffffffff
	.align		4
        /*0008*/ 	.word	0x00000000
	.align		4
        /*000c*/ 	.word	0xfffffffe
	.align		4
        /*0010*/ 	.word	0x00000000
	.align		4
        /*0014*/ 	.word	0xfffffffd
	.align		4
        /*0018*/ 	.word	0x00000000
	.align		4
        /*001c*/ 	.word	0xfffffffc


//--------------------- .text._Z13matmul_kernelPfS_S_i --------------------------
	.section	.text._Z13matmul_kernelPfS_S_i,"ax",@progbits
	.align	128
        .global         _Z13matmul_kernelPfS_S_i
        .type           _Z13matmul_kernelPfS_S_i,@function
        .size           _Z13matmul_kernelPfS_S_i,(.L_x_1 - _Z13matmul_kernelPfS_S_i)
        .other          _Z13matmul_kernelPfS_S_i,@"STO_CUDA_ENTRY STV_DEFAULT"
_Z13matmul_kernelPfS_S_i:
.text._Z13matmul_kernelPfS_S_i:
[----:B------:R-:W-:Y:S01]  /*0000*/  LDC R1, c[0x0][0x37c] ;  /* 0x0000df00ff017b82 */ /* 0x000fe20000000800 */
[----:B------:R-:W0:Y:S07]  /*0010*/  S2R R0, SR_TID.X ;  /* 0x0000000000007919 */ /* 0x000e2e0000002100 */
[----:B------:R-:W0:Y:S01]  /*0020*/  S2UR UR4, SR_CTAID.X ;  /* 0x00000000000479c3 */ /* 0x000e220000002500 */
[----:B------:R-:W1:Y:S07]  /*0030*/  LDCU UR5, c[0x0][0x398] ;  /* 0x00007300ff0577ac */ /* 0x000e6e0008000800 */
[----:B------:R-:W0:Y:S02]  /*0040*/  LDC R9, c[0x0][0x360] ;  /* 0x0000d800ff097b82 */ /* 0x000e240000000800 */
[----:B0-----:R-:W-:-:S05]  /*0050*/  IMAD R9, R9, UR4, R0 ;  /* 0x0000000409097c24 */ /* 0x001fca000f8e0200 */
[----:B-1----:R-:W-:-:S13]  /*0060*/  ISETP.GE.AND P0, PT, R9, UR5, PT ;  /* 0x0000000509007c0c */ /* 0x002fda000bf06270 */
[----:B------:R-:W-:Y:S05]  /*0070*/  @P0 EXIT ;  /* 0x000000000000094d */ /* 0x000fea0003800000 */
[----:B------:R-:W0:Y:S01]  /*0080*/  LDC.64 R2, c[0x0][0x388] ;  /* 0x0000e200ff027b82 */ /* 0x000e220000000a00 */
[----:B------:R-:W1:Y:S07]  /*0090*/  LDCU.64 UR4, c[0x0][0x358] ;  /* 0x00006b00ff0477ac */ /* 0x000e6e0008000a00 */
[----:B------:R-:W2:Y:S08]  /*00a0*/  LDC.64 R4, c[0x0][0x390] ;  /* 0x0000e400ff047b82 */ /* 0x000eb00000000a00 */
[----:B------:R-:W3:Y:S01]  /*00b0*/  LDC.64 R6, c[0x0][0x380] ;  /* 0x0000e000ff067b82 */ /* 0x000ee20000000a00 */
[----:B0-----:R-:W-:-:S06]  /*00c0*/  IMAD.WIDE R2, R9, 0x4, R2 ;  /* 0x0000000409027825 */ /* 0x001fcc00078e0202 */
[----:B-1----:R-:W4:Y:S01]  /*00d0*/  LDG.E R2, desc[UR4][R2.64] ;  /* 0x0000000402027981 */ /* 0x002f22000c1e1900 */
[----:B--2---:R-:W-:-:S06]  /*00e0*/  IMAD.WIDE R4, R9, 0x4, R4 ;  /* 0x0000000409047825 */ /* 0x004fcc00078e0204 */
[----:B------:R-:W4:Y:S01]  /*00f0*/  LDG.E R5, desc[UR4][R4.64] ;  /* 0x0000000404057981 */ /* 0x000f22000c1e1900 */
[----:B---3--:R-:W-:-:S04]  /*0100*/  IMAD.WIDE R6, R9, 0x4, R6 ;  /* 0x0000000409067825 */ /* 0x008fc800078e0206 */
[----:B----4-:R-:W-:-:S05]  /*0110*/  FADD R9, R2, R5 ;  /* 0x0000000502097221 */ /* 0x010fca0000000000 */
[----:B------:R-:W-:Y:S01]  /*0120*/  STG.E desc[UR4][R6.64], R9 ;  /* 0x0000000906007986 */ /* 0x000fe2000c101904 */
[----:B------:R-:W-:Y:S05]  /*0130*/  EXIT ;  /* 0x000000000000794d */ /* 0x000fea0003800000 */
.L_x_0:
[----:B------:R-:W-:-:S00]  /*0140*/  BRA `(.L_x_0) ;  /* 0xfffffffc00fc7947 */ /* 0x000fc0000383ffff */
[----:B------:R-:W-:-:S00]  /*0150*/  NOP ;  /* 0x0000000000007918 */ /* 0x000fc00000000000 */
        /* <DEDUP_REMOVED lines=10> */
.L_x_1:


//--------------------- .nv.shared.reserved.0     --------------------------
	.section	.nv.shared.reserved.0,"aw",@nobits
	.weak		__nv_reservedSMEM_offset_0_alias
	.size		__nv_reservedSMEM_offset_0_alias, 0, 64
	.other		__nv_reservedSMEM_offset_0_alias,@"STO_CUDA_RESERVED_SHARED STV_DEFAULT"
__nv_reservedSMEM_offset_0_alias:
	.zero		0
	.zero		64


//--------------------- .nv.constant0._Z13matmul_kernelPfS_S_i --------------------------
	.section	.nv.constant0._Z13matmul_kernelPfS_S_i,"a",@progbits
	.sectionflags	@""
	.align	4
.nv.constant0._Z13matmul_kernelPfS_S_i:
	.zero		924


//--------------------- SYMBOLS --------------------------

	.type		.nv.reservedSmem.offset0,@object
	.size		.nv.reservedSmem.offset0,0x4
